//
// Generated by NVIDIA NVVM Compiler
//
// Compiler Build ID: CL-36424714
// Cuda compilation tools, release 13.0, V13.0.88
// Based on NVVM 20.0.0
//

.version 9.0
.target sm_100
.address_size 64

	// .globl	_ZN9topk_impl25kern_topk_merge_optimizedEjjPKfPKjPfPj
.extern .shared .align 16 .b8 _ZN9topk_impl10shared_memE[];

.visible .entry _ZN9topk_impl25kern_topk_merge_optimizedEjjPKfPKjPfPj(
	.param .u32 _ZN9topk_impl25kern_topk_merge_optimizedEjjPKfPKjPfPj_param_0,
	.param .u32 _ZN9topk_impl25kern_topk_merge_optimizedEjjPKfPKjPfPj_param_1,
	.param .u64 .ptr .align 1 _ZN9topk_impl25kern_topk_merge_optimizedEjjPKfPKjPfPj_param_2,
	.param .u64 .ptr .align 1 _ZN9topk_impl25kern_topk_merge_optimizedEjjPKfPKjPfPj_param_3,
	.param .u64 .ptr .align 1 _ZN9topk_impl25kern_topk_merge_optimizedEjjPKfPKjPfPj_param_4,
	.param .u64 .ptr .align 1 _ZN9topk_impl25kern_topk_merge_optimizedEjjPKfPKjPfPj_param_5
)
{
	.reg .pred 	%p<41>;
	.reg .b32 	%r<75>;
	.reg .b32 	%f<25>;
	.reg .b64 	%rd<15>;

	ld.param.u32 	%r29, [_ZN9topk_impl25kern_topk_merge_optimizedEjjPKfPKjPfPj_param_0];
	ld.param.u32 	%r30, [_ZN9topk_impl25kern_topk_merge_optimizedEjjPKfPKjPfPj_param_1];
	ld.param.u64 	%rd5, [_ZN9topk_impl25kern_topk_merge_optimizedEjjPKfPKjPfPj_param_2];
	ld.param.u64 	%rd6, [_ZN9topk_impl25kern_topk_merge_optimizedEjjPKfPKjPfPj_param_3];
	ld.param.u64 	%rd7, [_ZN9topk_impl25kern_topk_merge_optimizedEjjPKfPKjPfPj_param_4];
	ld.param.u64 	%rd8, [_ZN9topk_impl25kern_topk_merge_optimizedEjjPKfPKjPfPj_param_5];
	mov.u32 	%r1, %ctaid.x;
	setp.ge.u32 	%p1, %r1, %r30;
	@%p1 bra 	$L__BB0_27;
	shl.b32 	%r2, %r29, 3;
	mov.u32 	%r3, %tid.x;
	shl.b32 	%r4, %r29, 1;
	setp.ge.u32 	%p2, %r3, %r4;
	@%p2 bra 	$L__BB0_4;
	shl.b32 	%r5, %r1, 1;
	mov.u32 	%r6, %ntid.x;
	cvta.to.global.u64 	%rd1, %rd5;
	cvta.to.global.u64 	%rd2, %rd6;
	mov.u32 	%r65, %r3;
$L__BB0_3:
	setp.ge.u32 	%p3, %r65, %r29;
	selp.b32 	%r31, %r29, 0, %p3;
	sub.s32 	%r32, %r65, %r31;
	selp.u32 	%r33, 1, 0, %p3;
	add.s32 	%r34, %r5, %r33;
	mad.lo.s32 	%r35, %r34, %r29, %r32;
	mul.wide.u32 	%rd9, %r35, 4;
	add.s64 	%rd10, %rd1, %rd9;
	ld.global.nc.f32 	%f14, [%rd10];
	shl.b32 	%r36, %r65, 2;
	mov.u32 	%r37, _ZN9topk_impl10shared_memE;
	add.s32 	%r38, %r37, %r36;
	st.shared.f32 	[%r38], %f14;
	add.s64 	%rd11, %rd2, %rd9;
	ld.global.nc.u32 	%r39, [%rd11];
	add.s32 	%r40, %r38, %r2;
	st.shared.u32 	[%r40], %r39;
	add.s32 	%r65, %r65, %r6;
	setp.lt.u32 	%p4, %r65, %r4;
	@%p4 bra 	$L__BB0_3;
$L__BB0_4:
	bar.sync 	0;
	setp.eq.s32 	%p5, %r29, 0;
	@%p5 bra 	$L__BB0_27;
	mov.u32 	%r9, %ntid.x;
	mul.lo.s32 	%r10, %r29, %r1;
	cvta.to.global.u64 	%rd3, %rd7;
	cvta.to.global.u64 	%rd4, %rd8;
	mov.u32 	%r42, _ZN9topk_impl10shared_memE;
	add.s32 	%r11, %r42, %r2;
	mov.b32 	%r66, 0;
$L__BB0_6:
	setp.ge.u32 	%p6, %r3, %r4;
	mov.b32 	%r69, 0;
	mov.f32 	%f19, 0f7F800000;
	@%p6 bra 	$L__BB0_9;
	mov.f32 	%f19, 0f7F800000;
	mov.b32 	%r69, 0;
	mov.u32 	%r67, %r3;
$L__BB0_8:
	shl.b32 	%r45, %r67, 2;
	add.s32 	%r47, %r42, %r45;
	ld.shared.f32 	%f17, [%r47];
	setp.lt.f32 	%p7, %f17, %f19;
	selp.f32 	%f19, %f17, %f19, %p7;
	selp.b32 	%r69, %r67, %r69, %p7;
	add.s32 	%r67, %r67, %r9;
	setp.lt.u32 	%p8, %r67, %r4;
	@%p8 bra 	$L__BB0_8;
$L__BB0_9:
	mov.b32 	%r48, %f19;
	shfl.sync.down.b32	%r49|%p9, %r48, 16, 31, -1;
	mov.b32 	%f4, %r49;
	shfl.sync.down.b32	%r18|%p10, %r69, 16, 31, -1;
	setp.gt.f32 	%p11, %f19, %f4;
	@%p11 bra 	$L__BB0_11;
	setp.neu.f32 	%p12, %f19, %f4;
	setp.ge.u32 	%p13, %r18, %r69;
	or.pred  	%p14, %p12, %p13;
	@%p14 bra 	$L__BB0_12;
$L__BB0_11:
	mov.f32 	%f19, %f4;
	mov.u32 	%r69, %r18;
$L__BB0_12:
	mov.b32 	%r50, %f19;
	shfl.sync.down.b32	%r51|%p15, %r50, 8, 31, -1;
	mov.b32 	%f6, %r51;
	shfl.sync.down.b32	%r20|%p16, %r69, 8, 31, -1;
	setp.gt.f32 	%p17, %f19, %f6;
	@%p17 bra 	$L__BB0_14;
	setp.neu.f32 	%p18, %f19, %f6;
	setp.ge.u32 	%p19, %r20, %r69;
	or.pred  	%p20, %p18, %p19;
	@%p20 bra 	$L__BB0_15;
$L__BB0_14:
	mov.f32 	%f19, %f6;
	mov.u32 	%r69, %r20;
$L__BB0_15:
	mov.b32 	%r52, %f19;
	shfl.sync.down.b32	%r53|%p21, %r52, 4, 31, -1;
	mov.b32 	%f8, %r53;
	shfl.sync.down.b32	%r22|%p22, %r69, 4, 31, -1;
	setp.gt.f32 	%p23, %f19, %f8;
	@%p23 bra 	$L__BB0_17;
	setp.neu.f32 	%p24, %f19, %f8;
	setp.ge.u32 	%p25, %r22, %r69;
	or.pred  	%p26, %p24, %p25;
	@%p26 bra 	$L__BB0_18;
$L__BB0_17:
	mov.f32 	%f19, %f8;
	mov.u32 	%r69, %r22;
$L__BB0_18:
	mov.b32 	%r54, %f19;
	shfl.sync.down.b32	%r55|%p27, %r54, 2, 31, -1;
	mov.b32 	%f10, %r55;
	shfl.sync.down.b32	%r24|%p28, %r69, 2, 31, -1;
	setp.gt.f32 	%p29, %f19, %f10;
	@%p29 bra 	$L__BB0_20;
	setp.neu.f32 	%p30, %f19, %f10;
	setp.ge.u32 	%p31, %r24, %r69;
	or.pred  	%p32, %p30, %p31;
	@%p32 bra 	$L__BB0_21;
$L__BB0_20:
	mov.f32 	%f19, %f10;
	mov.u32 	%r69, %r24;
$L__BB0_21:
	mov.b32 	%r56, %f19;
	shfl.sync.down.b32	%r57|%p33, %r56, 1, 31, -1;
	mov.b32 	%f12, %r57;
	shfl.sync.down.b32	%r26|%p34, %r69, 1, 31, -1;
	setp.gt.f32 	%p35, %f19, %f12;
	@%p35 bra 	$L__BB0_23;
	setp.neu.f32 	%p36, %f19, %f12;
	setp.ge.u32 	%p37, %r26, %r69;
	or.pred  	%p38, %p36, %p37;
	@%p38 bra 	$L__BB0_24;
$L__BB0_23:
	mov.f32 	%f19, %f12;
	mov.u32 	%r69, %r26;
$L__BB0_24:
	setp.ne.s32 	%p39, %r3, 0;
	@%p39 bra 	$L__BB0_26;
	add.s32 	%r58, %r66, %r10;
	mul.wide.u32 	%rd12, %r58, 4;
	add.s64 	%rd13, %rd3, %rd12;
	st.global.f32 	[%rd13], %f19;
	shl.b32 	%r59, %r69, 2;
	add.s32 	%r60, %r11, %r59;
	ld.shared.u32 	%r61, [%r60];
	add.s64 	%rd14, %rd4, %rd12;
	st.global.u32 	[%rd14], %r61;
	add.s32 	%r63, %r42, %r59;
	mov.b32 	%r64, 2139095040;
	st.shared.u32 	[%r63], %r64;
$L__BB0_26:
	bar.sync 	0;
	add.s32 	%r66, %r66, 1;
	setp.ne.s32 	%p40, %r66, %r29;
	@%p40 bra 	$L__BB0_6;
$L__BB0_27:
	ret;

}


// ===== COMPILED SASS (sm_100) =====

	.target	sm_100

	.elftype	@"ET_EXEC"


//--------------------- .note.nv.tkinfo           --------------------------
	.section	.note.nv.tkinfo,"",@"SHT_NOTE"
	.sectionflags	@"SHF_NOTE_NV_TKINFO"
	.tkinfo
        /*0018*/ 	.word	0x00000002
        /*0030*/ 	.string	""
        /*0030*/ 	.string	"ptxas"
        /*0030*/ 	.string	"Cuda compilation tools, release 13.0, V13.0.88"
        /*0030*/ 	.string	"Build cuda_13.0.r13.0/compiler.36424714_0"
        /*0030*/ 	.string	"-arch sm_100 -m 64 "



//--------------------- .note.nv.cuinfo           --------------------------
	.section	.note.nv.cuinfo,"",@"SHT_NOTE"
	.sectionflags	@"SHF_NOTE_NV_CUINFO"
        /*0018*/ 	.short	0x0002
        /*001a*/ 	.short	0x0064
        /*001c*/ 	.short	0x0082
	.zero		2


//--------------------- .nv.info                  --------------------------
	.section	.nv.info,"",@"SHT_CUDA_INFO"
	.align	4


	//----- nvinfo : EIATTR_REGCOUNT
	.align		4
        /*0000*/ 	.byte	0x04, 0x2f
        /*0002*/ 	.short	(.L_1 - .L_0)
	.align		4
.L_0:
        /*0004*/ 	.word	index@(_ZN9topk_impl25kern_topk_merge_optimizedEjjPKfPKjPfPj)
        /*0008*/ 	.word	0x00000015


	//----- nvinfo : EIATTR_FRAME_SIZE
	.align		4
.L_1:
        /*000c*/ 	.byte	0x04, 0x11
        /*000e*/ 	.short	(.L_3 - .L_2)
	.align		4
.L_2:
        /*0010*/ 	.word	index@(_ZN9topk_impl25kern_topk_merge_optimizedEjjPKfPKjPfPj)
        /*0014*/ 	.word	0x00000000


	//----- nvinfo : EIATTR_MIN_STACK_SIZE
	.align		4
.L_3:
        /*0018*/ 	.byte	0x04, 0x12
        /*001a*/ 	.short	(.L_5 - .L_4)
	.align		4
.L_4:
        /*001c*/ 	.word	index@(_ZN9topk_impl25kern_topk_merge_optimizedEjjPKfPKjPfPj)
        /*0020*/ 	.word	0x00000000
.L_5:


//--------------------- .nv.compat                --------------------------
	.section	.nv.compat,"",@"SHT_CUDA_COMPAT_INFO"
	.align	4
        /*0000*/ 	.byte	0x02, 0x09, 0x00, 0x00, 0x02, 0x02, 0x01, 0x00, 0x02, 0x05, 0x05, 0x00, 0x03, 0x07, 0x01, 0x01
        /*0010*/ 	.byte	0x02, 0x03, 0x00, 0x00, 0x02, 0x06, 0x01, 0x00, 0x04, 0x0b, 0x08, 0x00, 0x09, 0x00, 0x00, 0x00
        /*0020*/ 	.byte	0x00, 0x00, 0x00, 0x00


//--------------------- .nv.info._ZN9topk_impl25kern_topk_merge_optimizedEjjPKfPKjPfPj --------------------------
	.section	.nv.info._ZN9topk_impl25kern_topk_merge_optimizedEjjPKfPKjPfPj,"",@"SHT_CUDA_INFO"
	.sectionflags	@""
	.align	4


	//----- nvinfo : EIATTR_CUDA_API_VERSION
	.align		4
        /*0000*/ 	.byte	0x04, 0x37
        /*0002*/ 	.short	(.L_7 - .L_6)
.L_6:
        /*0004*/ 	.word	0x00000082


	//----- nvinfo : EIATTR_KPARAM_INFO
	.align		4
.L_7:
        /*0008*/ 	.byte	0x04, 0x17
        /*000a*/ 	.short	(.L_9 - .L_8)
.L_8:
        /*000c*/ 	.word	0x00000000
        /*0010*/ 	.short	0x0005
        /*0012*/ 	.short	0x0020
        /*0014*/ 	.byte	0x00, 0xf5, 0x21, 0x00


	//----- nvinfo : EIATTR_KPARAM_INFO
	.align		4
.L_9:
        /*0018*/ 	.byte	0x04, 0x17
        /*001a*/ 	.short	(.L_11 - .L_10)
.L_10:
        /*001c*/ 	.word	0x00000000
        /*0020*/ 	.short	0x0004
        /*0022*/ 	.short	0x0018
        /*0024*/ 	.byte	0x00, 0xf5, 0x21, 0x00


	//----- nvinfo : EIATTR_KPARAM_INFO
	.align		4
.L_11:
        /*0028*/ 	.byte	0x04, 0x17
        /*002a*/ 	.short	(.L_13 - .L_12)
.L_12:
        /*002c*/ 	.word	0x00000000
        /*0030*/ 	.short	0x0003
        /*0032*/ 	.short	0x0010
        /*0034*/ 	.byte	0x00, 0xf5, 0x21, 0x00


	//----- nvinfo : EIATTR_KPARAM_INFO
	.align		4
.L_13:
        /*0038*/ 	.byte	0x04, 0x17
        /*003a*/ 	.short	(.L_15 - .L_14)
.L_14:
        /*003c*/ 	.word	0x00000000
        /*0040*/ 	.short	0x0002
        /*0042*/ 	.short	0x0008
        /*0044*/ 	.byte	0x00, 0xf5, 0x21, 0x00


	//----- nvinfo : EIATTR_KPARAM_INFO
	.align		4
.L_15:
        /*0048*/ 	.byte	0x04, 0x17
        /*004a*/ 	.short	(.L_17 - .L_16)
.L_16:
        /*004c*/ 	.word	0x00000000
        /*0050*/ 	.short	0x0001
        /*0052*/ 	.short	0x0004
        /*0054*/ 	.byte	0x00, 0xf0, 0x11, 0x00


	//----- nvinfo : EIATTR_KPARAM_INFO
	.align		4
.L_17:
        /*0058*/ 	.byte	0x04, 0x17
        /*005a*/ 	.short	(.L_19 - .L_18)
.L_18:
        /*005c*/ 	.word	0x00000000
        /*0060*/ 	.short	0x0000
        /*0062*/ 	.short	0x0000
        /*0064*/ 	.byte	0x00, 0xf0, 0x11, 0x00


	//----- nvinfo : EIATTR_SPARSE_MMA_MASK
	.align		4
.L_19:
        /*0068*/ 	.byte	0x03, 0x50
        /*006a*/ 	.short	0x0000


	//----- nvinfo : EIATTR_MAXREG_COUNT
	.align		4
        /*006c*/ 	.byte	0x03, 0x1b
        /*006e*/ 	.short	0x00ff


	//----- nvinfo : EIATTR_NUM_BARRIERS
	.align		4
        /*0070*/ 	.byte	0x02, 0x4c
        /*0072*/ 	.byte	0x01
	.zero		1


	//----- nvinfo : EIATTR_MERCURY_ISA_VERSION
	.align		4
        /*0074*/ 	.byte	0x03, 0x5f
        /*0076*/ 	.short	0x0101


	//----- nvinfo : EIATTR_COOP_GROUP_MASK_REGIDS
	.align		4
        /*0078*/ 	.byte	0x04, 0x29
        /*007a*/ 	.short	(.L_21 - .L_20)


	//   ....[0]....
.L_20:
        /*007c*/ 	.word	0xffffffff


	//   ....[1]....
        /*0080*/ 	.word	0xffffffff


	//   ....[2]....
        /*0084*/ 	.word	0xffffffff


	//   ....[3]....
        /*0088*/ 	.word	0xffffffff


	//   ....[4]....
        /*008c*/ 	.word	0xffffffff


	//   ....[5]....
        /*0090*/ 	.word	0xffffffff


	//   ....[6]....
        /*0094*/ 	.word	0xffffffff


	//   ....[7]....
        /*0098*/ 	.word	0xffffffff


	//   ....[8]....
        /*009c*/ 	.word	0xffffffff


	//   ....[9]....
        /*00a0*/ 	.word	0xffffffff


	//----- nvinfo : EIATTR_COOP_GROUP_INSTR_OFFSETS
	.align		4
.L_21:
        /*00a4*/ 	.byte	0x04, 0x28
        /*00a6*/ 	.short	(.L_23 - .L_22)


	//   ....[0]....
.L_22:
        /*00a8*/ 	.word	0x00000400


	//   ....[1]....
        /*00ac*/ 	.word	0x00000440


	//   ....[2]....
        /*00b0*/ 	.word	0x000004a0


	//   ....[3]....
        /*00b4*/ 	.word	0x000004b0


	//   ....[4]....
        /*00b8*/ 	.word	0x00000510


	//   ....[5]....
        /*00bc*/ 	.word	0x00000520


	//   ....[6]....
        /*00c0*/ 	.word	0x00000580


	//   ....[7]....
        /*00c4*/ 	.word	0x00000590


	//   ....[8]....
        /*00c8*/ 	.word	0x000005f0


	//   ....[9]....
        /*00cc*/ 	.word	0x00000600


	//----- nvinfo : EIATTR_VRC_CTA_INIT_COUNT
	.align		4
.L_23:
        /*00d0*/ 	.byte	0x02, 0x4a
	.zero		1
	.zero		1


	//----- nvinfo : EIATTR_EXIT_INSTR_OFFSETS
	.align		4
        /*00d4*/ 	.byte	0x04, 0x1c
        /*00d6*/ 	.short	(.L_25 - .L_24)


	//   ....[0]....
.L_24:
        /*00d8*/ 	.word	0x00000040


	//   ....[1]....
        /*00dc*/ 	.word	0x00000280


	//   ....[2]....
        /*00e0*/ 	.word	0x00000790


	//----- nvinfo : EIATTR_CRS_STACK_SIZE
	.align		4
.L_25:
        /*00e4*/ 	.byte	0x04, 0x1e
        /*00e6*/ 	.short	(.L_27 - .L_26)
.L_26:
        /*00e8*/ 	.word	0x00000000


	//----- nvinfo : EIATTR_CBANK_PARAM_SIZE
	.align		4
.L_27:
        /*00ec*/ 	.byte	0x03, 0x19
        /*00ee*/ 	.short	0x0028


	//----- nvinfo : EIATTR_PARAM_CBANK
	.align		4
        /*00f0*/ 	.byte	0x04, 0x0a
        /*00f2*/ 	.short	(.L_29 - .L_28)
	.align		4
.L_28:
        /*00f4*/ 	.word	index@(.nv.constant0._ZN9topk_impl25kern_topk_merge_optimizedEjjPKfPKjPfPj)
        /*00f8*/ 	.short	0x0380
        /*00fa*/ 	.short	0x0028


	//----- nvinfo : EIATTR_SW_WAR
	.align		4
.L_29:
        /*00fc*/ 	.byte	0x04, 0x36
        /*00fe*/ 	.short	(.L_31 - .L_30)
.L_30:
        /*0100*/ 	.word	0x00000008
.L_31:


//--------------------- .nv.callgraph             --------------------------
	.section	.nv.callgraph,"",@"SHT_CUDA_CALLGRAPH"
	.align	4
	.sectionentsize	8
	.align		4
        /*0000*/ 	.word	0x00000000
	.align		4
        /*0004*/ 	.word	0xffffffff
	.align		4
        /*0008*/ 	.word	0x00000000
	.align		4
        /*000c*/ 	.word	0xfffffffe
	.align		4
        /*0010*/ 	.word	0x00000000
	.align		4
        /*0014*/ 	.word	0xfffffffd
	.align		4
        /*0018*/ 	.word	0x00000000
	.align		4
        /*001c*/ 	.word	0xfffffffc


//--------------------- .text._ZN9topk_impl25kern_topk_merge_optimizedEjjPKfPKjPfPj --------------------------
	.section	.text._ZN9topk_impl25kern_topk_merge_optimizedEjjPKfPKjPfPj,"ax",@progbits
	.align	128
        .global         _ZN9topk_impl25kern_topk_merge_optimizedEjjPKfPKjPfPj
        .type           _ZN9topk_impl25kern_topk_merge_optimizedEjjPKfPKjPfPj,@function
        .size           _ZN9topk_impl25kern_topk_merge_optimizedEjjPKfPKjPfPj,(.L_x_10 - _ZN9topk_impl25kern_topk_merge_optimizedEjjPKfPKjPfPj)
        .other          _ZN9topk_impl25kern_topk_merge_optimizedEjjPKfPKjPfPj,@"STO_CUDA_ENTRY STV_DEFAULT"
_ZN9topk_impl25kern_topk_merge_optimizedEjjPKfPKjPfPj:
.text._ZN9topk_impl25kern_topk_merge_optimizedEjjPKfPKjPfPj:
[----:B------:R-:W-:Y:S01]  /*0000*/  LDC R1, c[0x0][0x37c] ;  /* 0x0000df00ff017b82 */ /* 0x000fe20000000800 */
[----:B------:R-:W0:Y:S01]  /*0010*/  S2R R6, SR_CTAID.X ;  /* 0x0000000000067919 */ /* 0x000e220000002500 */
[----:B------:R-:W0:Y:S02]  /*0020*/  LDCU UR4, c[0x0][0x384] ;  /* 0x00007080ff0477ac */ /* 0x000e240008000800 */
[----:B0-----:R-:W-:-:S13]  /*0030*/  ISETP.GE.U32.AND P0, PT, R6, UR4, PT ;  /* 0x0000000406007c0c */ /* 0x001fda000bf06070 */
[----:B------:R-:W-:Y:S05]  /*0040*/  @P0 EXIT ;  /* 0x000000000000094d */ /* 0x000fea0003800000 */
[----:B------:R-:W0:Y:S01]  /*0050*/  S2R R7, SR_TID.X ;  /* 0x0000000000077919 */ /* 0x000e220000002100 */
[----:B------:R-:W1:Y:S01]  /*0060*/  LDC R16, c[0x0][0x380] ;  /* 0x0000e000ff107b82 */ /* 0x000e620000000800 */
[----:B------:R-:W2:Y:S01]  /*0070*/  LDCU.64 UR6, c[0x0][0x358] ;  /* 0x00006b00ff0677ac */ /* 0x000ea20008000a00 */
[----:B------:R-:W-:Y:S01]  /*0080*/  BSSY.RECONVERGENT B0, `(.L_x_0) ;  /* 0x000001e000007945 */ /* 0x000fe20003800200 */
[C---:B-1----:R-:W-:Y:S01]  /*0090*/  IMAD.SHL.U32 R0, R16.reuse, 0x2, RZ ;  /* 0x0000000210007824 */ /* 0x042fe200078e00ff */
[----:B------:R-:W-:-:S04]  /*00a0*/  ISETP.NE.AND P0, PT, R16, RZ, PT ;  /* 0x000000ff1000720c */ /* 0x000fc80003f05270 */
[----:B0-----:R-:W-:-:S13]  /*00b0*/  ISETP.GE.U32.AND P1, PT, R7, R0, PT ;  /* 0x000000000700720c */ /* 0x001fda0003f26070 */
[----:B--2---:R-:W-:Y:S05]  /*00c0*/  @P1 BRA `(.L_x_1) ;  /* 0x0000000000641947 */ /* 0x004fea0003800000 */
[----:B------:R-:W0:Y:S01]  /*00d0*/  S2R R9, SR_CgaCtaId ;  /* 0x0000000000097919 */ /* 0x000e220000008800 */
[----:B------:R-:W1:Y:S01]  /*00e0*/  LDC R14, c[0x0][0x360] ;  /* 0x0000d800ff0e7b82 */ /* 0x000e620000000800 */
[----:B------:R-:W-:Y:S01]  /*00f0*/  MOV R8, 0x400 ;  /* 0x0000040000087802 */ /* 0x000fe20000000f00 */
[----:B------:R-:W-:Y:S02]  /*0100*/  IMAD.SHL.U32 R18, R6, 0x2, RZ ;  /* 0x0000000206127824 */ /* 0x000fe400078e00ff */
[----:B------:R-:W-:-:S04]  /*0110*/  IMAD.MOV.U32 R13, RZ, RZ, R7 ;  /* 0x000000ffff0d7224 */ /* 0x000fc800078e0007 */
[----:B------:R-:W2:Y:S08]  /*0120*/  LDC.64 R4, c[0x0][0x388] ;  /* 0x0000e200ff047b82 */ /* 0x000eb00000000a00 */
[----:B------:R-:W3:Y:S01]  /*0130*/  LDC.64 R2, c[0x0][0x390] ;  /* 0x0000e400ff027b82 */ /* 0x000ee20000000a00 */
[----:B0-----:R-:W-:-:S07]  /*0140*/  LEA R12, R9, R8, 0x18 ;  /* 0x00000008090c7211 */ /* 0x001fce00078ec0ff */
.L_x_2:
[----:B------:R-:W-:Y:S02]  /*0150*/  ISETP.GE.U32.AND P1, PT, R13, R16, PT ;  /* 0x000000100d00720c */ /* 0x000fe40003f26070 */
[----:B------:R-:W-:Y:S02]  /*0160*/  LEA R9, R6, 0x1, 0x1 ;  /* 0x0000000106097811 */ /* 0x000fe400078e08ff */
[----:B0-----:R-:W-:-:S05]  /*0170*/  SEL R8, R16, RZ, P1 ;  /* 0x000000ff10087207 */ /* 0x001fca0000800000 */
[----:B------:R-:W-:-:S04]  /*0180*/  IMAD.IADD R8, R13, 0x1, -R8 ;  /* 0x000000010d087824 */ /* 0x000fc800078e0a08 */
[----:B------:R-:W-:-:S04]  /*0190*/  @!P1 IMAD.MOV R9, RZ, RZ, R18 ;  /* 0x000000ffff099224 */ /* 0x000fc800078e0212 */
[----:B------:R-:W-:-:S04]  /*01a0*/  IMAD R11, R16, R9, R8 ;  /* 0x00000009100b7224 */ /* 0x000fc800078e0208 */
[----:B--2---:R-:W-:-:S04]  /*01b0*/  IMAD.WIDE.U32 R8, R11, 0x4, R4 ;  /* 0x000000040b087825 */ /* 0x004fc800078e0004 */
[----:B---3--:R-:W-:Y:S02]  /*01c0*/  IMAD.WIDE.U32 R10, R11, 0x4, R2 ;  /* 0x000000040b0a7825 */ /* 0x008fe400078e0002 */
[----:B------:R-:W2:Y:S04]  /*01d0*/  LDG.E.CONSTANT R8, desc[UR6][R8.64] ;  /* 0x0000000608087981 */ /* 0x000ea8000c1e9900 */
[----:B------:R-:W3:Y:S01]  /*01e0*/  LDG.E.CONSTANT R10, desc[UR6][R10.64] ;  /* 0x000000060a0a7981 */ /* 0x000ee2000c1e9900 */
[----:B------:R-:W-:Y:S02]  /*01f0*/  IMAD R15, R13, 0x4, R12 ;  /* 0x000000040d0f7824 */ /* 0x000fe400078e020c */
[----:B-1----:R-:W-:Y:S02]  /*0200*/  IMAD.IADD R13, R14, 0x1, R13 ;  /* 0x000000010e0d7824 */ /* 0x002fe400078e020d */
[----:B------:R-:W-:-:S03]  /*0210*/  IMAD R17, R16, 0x8, R15 ;  /* 0x0000000810117824 */ /* 0x000fc600078e020f */
[----:B------:R-:W-:Y:S01]  /*0220*/  ISETP.GE.U32.AND P1, PT, R13, R0, PT ;  /* 0x000000000d00720c */ /* 0x000fe20003f26070 */
[----:B--2---:R0:W-:Y:S04]  /*0230*/  STS [R15], R8 ;  /* 0x000000080f007388 */ /* 0x0041e80000000800 */
[----:B---3--:R0:W-:Y:S08]  /*0240*/  STS [R17], R10 ;  /* 0x0000000a11007388 */ /* 0x0081f00000000800 */
[----:B------:R-:W-:Y:S05]  /*0250*/  @!P1 BRA `(.L_x_2) ;  /* 0xfffffffc00bc9947 */ /* 0x000fea000383ffff */
.L_x_1:
[----:B------:R-:W-:Y:S05]  /*0260*/  BSYNC.RECONVERGENT B0 ;  /* 0x0000000000007941 */ /* 0x000fea0003800200 */
.L_x_0:
[----:B------:R-:W-:Y:S06]  /*0270*/  BAR.SYNC.DEFER_BLOCKING 0x0 ;  /* 0x0000000000007b1d */ /* 0x000fec0000010000 */
[----:B------:R-:W-:Y:S05]  /*0280*/  @!P0 EXIT ;  /* 0x000000000000894d */ /* 0x000fea0003800000 */
[----:B------:R-:W1:Y:S01]  /*0290*/  S2R R3, SR_CgaCtaId ;  /* 0x0000000000037919 */ /* 0x000e620000008800 */
[----:B------:R-:W-:Y:S01]  /*02a0*/  MOV R2, 0x400 ;  /* 0x0000040000027802 */ /* 0x000fe20000000f00 */
[----:B------:R-:W2:Y:S01]  /*02b0*/  LDCU UR5, c[0x0][0x360] ;  /* 0x00006c00ff0577ac */ /* 0x000ea20008000800 */
[----:B------:R-:W-:Y:S02]  /*02c0*/  UMOV UR4, URZ ;  /* 0x000000ff00047c82 */ /* 0x000fe40008000000 */
[----:B-1----:R-:W-:-:S05]  /*02d0*/  LEA R2, R3, R2, 0x18 ;  /* 0x0000000203027211 */ /* 0x002fca00078ec0ff */
[----:B--2---:R-:W-:-:S07]  /*02e0*/  IMAD R3, R16, 0x8, R2 ;  /* 0x0000000810037824 */ /* 0x004fce00078e0202 */
.L_x_8:
[----:B------:R-:W-:Y:S01]  /*02f0*/  ISETP.GE.U32.AND P0, PT, R7, R0, PT ;  /* 0x000000000700720c */ /* 0x000fe20003f06070 */
[----:B------:R-:W-:Y:S01]  /*0300*/  BSSY.RECONVERGENT B0, `(.L_x_3) ;  /* 0x000000f000007945 */ /* 0x000fe20003800200 */
[----:B---3--:R-:W-:Y:S02]  /*0310*/  HFMA2 R5, -RZ, RZ, 0, 0 ;  /* 0x00000000ff057431 */ /* 0x008fe400000001ff */
[----:B------:R-:W-:-:S09]  /*0320*/  IMAD.MOV.U32 R4, RZ, RZ, 0x7f800000 ;  /* 0x7f800000ff047424 */ /* 0x000fd200078e00ff */
[----:B------:R-:W-:Y:S05]  /*0330*/  @P0 BRA `(.L_x_4) ;  /* 0x00000000002c0947 */ /* 0x000fea0003800000 */
[----:B------:R-:W-:Y:S02]  /*0340*/  IMAD.MOV.U32 R4, RZ, RZ, 0x7f800000 ;  /* 0x7f800000ff047424 */ /* 0x000fe400078e00ff */
[----:B------:R-:W-:Y:S02]  /*0350*/  IMAD.MOV.U32 R5, RZ, RZ, RZ ;  /* 0x000000ffff057224 */ /* 0x000fe400078e00ff */
[----:B------:R-:W-:-:S07]  /*0360*/  IMAD.MOV.U32 R9, RZ, RZ, R7 ;  /* 0x000000ffff097224 */ /* 0x000fce00078e0007 */
.L_x_5:
[----:B0-----:R-:W-:-:S05]  /*0370*/  IMAD R8, R9, 0x4, R2 ;  /* 0x0000000409087824 */ /* 0x001fca00078e0202 */
[----:B------:R-:W0:Y:S02]  /*0380*/  LDS R11, [R8] ;  /* 0x00000000080b7984 */ /* 0x000e240000000800 */
[----:B0-----:R-:W-:-:S04]  /*0390*/  FSETP.GEU.AND P0, PT, R11, R4, PT ;  /* 0x000000040b00720b */ /* 0x001fc80003f0e000 */
[C---:B------:R-:W-:Y:S01]  /*03a0*/  SEL R5, R9.reuse, R5, !P0 ;  /* 0x0000000509057207 */ /* 0x040fe20004000000 */
[----:B------:R-:W-:Y:S01]  /*03b0*/  VIADD R9, R9, UR5 ;  /* 0x0000000509097c36 */ /* 0x000fe20008000000 */
[----:B------:R-:W-:-:S04]  /*03c0*/  FSEL R4, R11, R4, !P0 ;  /* 0x000000040b047208 */ /* 0x000fc80004000000 */
[----:B------:R-:W-:-:S13]  /*03d0*/  ISETP.GE.U32.AND P1, PT, R9, R0, PT ;  /* 0x000000000900720c */ /* 0x000fda0003f26070 */
[----:B------:R-:W-:Y:S05]  /*03e0*/  @!P1 BRA `(.L_x_5) ;  /* 0xfffffffc00e09947 */ /* 0x000fea000383ffff */
.L_x_4:
[----:B------:R-:W-:Y:S05]  /*03f0*/  BSYNC.RECONVERGENT B0 ;  /* 0x0000000000007941 */ /* 0x000fea0003800200 */
.L_x_3:
[----:B0-----:R-:W0:Y:S01]  /*0400*/  SHFL.DOWN PT, R8, R5, 0x10, 0x1f ;  /* 0x0a001f0005087f89 */ /* 0x001e2200000e0000 */
[----:B------:R-:W-:Y:S01]  /*0410*/  ISETP.NE.AND P1, PT, R7, RZ, PT ;  /* 0x000000ff0700720c */ /* 0x000fe20003f25270 */
[----:B------:R-:W-:Y:S01]  /*0420*/  BSSY.RECONVERGENT B0, `(.L_x_6) ;  /* 0x0000031000007945 */ /* 0x000fe20003800200 */
[----:B------:R-:W-:Y:S01]  /*0430*/  IMAD.MOV.U32 R14, RZ, RZ, 0x7f800000 ;  /* 0x7f800000ff0e7424 */ /* 0x000fe200078e00ff */
[----:B------:R-:W1:Y:S01]  /*0440*/  SHFL.DOWN PT, R9, R4, 0x10, 0x1f ;  /* 0x0a001f0004097f89 */ /* 0x000e6200000e0000 */
[----:B0-----:R-:W-:-:S04]  /*0450*/  ISETP.GE.U32.AND P0, PT, R8, R5, PT ;  /* 0x000000050800720c */ /* 0x001fc80003f06070 */
[----:B-1----:R-:W-:-:S04]  /*0460*/  FSETP.NEU.OR P0, PT, R4, R9, P0 ;  /* 0x000000090400720b */ /* 0x002fc8000070d400 */
[----:B------:R-:W-:-:S13]  /*0470*/  FSETP.LEU.AND P0, PT, R4, R9, P0 ;  /* 0x000000090400720b */ /* 0x000fda000070b000 */
[----:B------:R-:W-:Y:S01]  /*0480*/  @!P0 MOV R5, R8 ;  /* 0x0000000800058202 */ /* 0x000fe20000000f00 */
[----:B------:R-:W-:-:S04]  /*0490*/  @!P0 IMAD.MOV.U32 R4, RZ, RZ, R9 ;  /* 0x000000ffff048224 */ /* 0x000fc800078e0009 */
[----:B------:R-:W0:Y:S04]  /*04a0*/  SHFL.DOWN PT, R8, R5, 0x8, 0x1f ;  /* 0x09001f0005087f89 */ /* 0x000e2800000e0000 */
[----:B------:R-:W1:Y:S01]  /*04b0*/  SHFL.DOWN PT, R9, R4, 0x8, 0x1f ;  /* 0x09001f0004097f89 */ /* 0x000e6200000e0000 */
[----:B0-----:R-:W-:-:S04]  /*04c0*/  ISETP.GE.U32.AND P0, PT, R8, R5, PT ;  /* 0x000000050800720c */ /* 0x001fc80003f06070 */
[----:B-1----:R-:W-:-:S04]  /*04d0*/  FSETP.NEU.OR P0, PT, R4, R9, P0 ;  /* 0x000000090400720b */ /* 0x002fc8000070d400 */
[----:B------:R-:W-:-:S13]  /*04e0*/  FSETP.LEU.AND P0, PT, R4, R9, P0 ;  /* 0x000000090400720b */ /* 0x000fda000070b000 */
[----:B------:R-:W-:Y:S02]  /*04f0*/  @!P0 IMAD.MOV.U32 R5, RZ, RZ, R8 ;  /* 0x000000ffff058224 */ /* 0x000fe400078e0008 */
[----:B------:R-:W-:-:S03]  /*0500*/  @!P0 IMAD.MOV.U32 R4, RZ, RZ, R9 ;  /* 0x000000ffff048224 */ /* 0x000fc600078e0009 */
        /* <DEDUP_REMOVED lines=12> */
[----:B------:R-:W-:Y:S01]  /*05d0*/  @!P0 IMAD.MOV.U32 R5, RZ, RZ, R8 ;  /* 0x000000ffff058224 */ /* 0x000fe200078e0008 */
[----:B------:R-:W-:-:S04]  /*05e0*/  @!P0 MOV R4, R9 ;  /* 0x0000000900048202 */ /* 0x000fc80000000f00 */
[----:B------:R-:W0:Y:S04]  /*05f0*/  SHFL.DOWN PT, R8, R5, 0x1, 0x1f ;  /* 0x08201f0005087f89 */ /* 0x000e2800000e0000 */
[----:B------:R-:W1:Y:S01]  /*0600*/  SHFL.DOWN PT, R9, R4, 0x1, 0x1f ;  /* 0x08201f0004097f89 */ /* 0x000e6200000e0000 */
[----:B0-----:R-:W-:-:S04]  /*0610*/  ISETP.GE.U32.AND P0, PT, R8, R5, PT ;  /* 0x000000050800720c */ /* 0x001fc80003f06070 */
[----:B-1----:R-:W-:-:S04]  /*0620*/  FSETP.NEU.OR P0, PT, R4, R9, P0 ;  /* 0x000000090400720b */ /* 0x002fc8000070d400 */
[----:B------:R-:W-:-:S13]  /*0630*/  FSETP.LEU.AND P0, PT, R4, R9, P0 ;  /* 0x000000090400720b */ /* 0x000fda000070b000 */
[----:B------:R-:W-:Y:S02]  /*0640*/  @!P0 IMAD.MOV.U32 R4, RZ, RZ, R9 ;  /* 0x000000ffff048224 */ /* 0x000fe400078e0009 */
[----:B------:R-:W-:Y:S01]  /*0650*/  @!P0 IMAD.MOV.U32 R5, RZ, RZ, R8 ;  /* 0x000000ffff058224 */ /* 0x000fe200078e0008 */
[----:B------:R-:W-:Y:S06]  /*0660*/  @P1 BRA `(.L_x_7) ;  /* 0x0000000000301947 */ /* 0x000fec0003800000 */
[C---:B------:R-:W-:Y:S01]  /*0670*/  IMAD R12, R5.reuse, 0x4, R3 ;  /* 0x00000004050c7824 */ /* 0x040fe200078e0203 */
[----:B------:R-:W0:Y:S01]  /*0680*/  LDC R13, c[0x0][0x380] ;  /* 0x0000e000ff0d7b82 */ /* 0x000e220000000800 */
[----:B------:R-:W-:-:S03]  /*0690*/  IMAD R5, R5, 0x4, R2 ;  /* 0x0000000405057824 */ /* 0x000fc600078e0202 */
[----:B------:R-:W1:Y:S04]  /*06a0*/  LDS R15, [R12] ;  /* 0x000000000c0f7984 */ /* 0x000e680000000800 */
[----:B------:R-:W2:Y:S01]  /*06b0*/  LDC.64 R10, c[0x0][0x398] ;  /* 0x0000e600ff0a7b82 */ /* 0x000ea20000000a00 */
[----:B------:R3:W-:Y:S07]  /*06c0*/  STS [R5], R14 ;  /* 0x0000000e05007388 */ /* 0x0007ee0000000800 */
[----:B------:R-:W4:Y:S01]  /*06d0*/  LDC.64 R8, c[0x0][0x3a0] ;  /* 0x0000e800ff087b82 */ /* 0x000f220000000a00 */
[----:B0-----:R-:W-:-:S04]  /*06e0*/  IMAD R13, R6, R13, UR4 ;  /* 0x00000004060d7e24 */ /* 0x001fc8000f8e020d */
[----:B--2---:R-:W-:-:S05]  /*06f0*/  IMAD.WIDE.U32 R10, R13, 0x4, R10 ;  /* 0x000000040d0a7825 */ /* 0x004fca00078e000a */
[----:B------:R3:W-:Y:S01]  /*0700*/  STG.E desc[UR6][R10.64], R4 ;  /* 0x000000040a007986 */ /* 0x0007e2000c101906 */
[----:B----4-:R-:W-:-:S05]  /*0710*/  IMAD.WIDE.U32 R8, R13, 0x4, R8 ;  /* 0x000000040d087825 */ /* 0x010fca00078e0008 */
[----:B-1----:R3:W-:Y:S02]  /*0720*/  STG.E desc[UR6][R8.64], R15 ;  /* 0x0000000f08007986 */ /* 0x0027e4000c101906 */
.L_x_7:
[----:B------:R-:W-:Y:S05]  /*0730*/  BSYNC.RECONVERGENT B0 ;  /* 0x0000000000007941 */ /* 0x000fea0003800200 */
.L_x_6:
[----:B------:R-:W0:Y:S01]  /*0740*/  LDCU UR8, c[0x0][0x380] ;  /* 0x00007000ff0877ac */ /* 0x000e220008000800 */
[----:B------:R-:W-:-:S04]  /*0750*/  UIADD3 UR4, UPT, UPT, UR4, 0x1, URZ ;  /* 0x0000000104047890 */ /* 0x000fc8000fffe0ff */
[----:B0-----:R-:W-:Y:S01]  /*0760*/  UISETP.NE.AND UP0, UPT, UR4, UR8, UPT ;  /* 0x000000080400728c */ /* 0x001fe2000bf05270 */
[----:B------:R-:W-:Y:S08]  /*0770*/  BAR.SYNC.DEFER_BLOCKING 0x0 ;  /* 0x0000000000007b1d */ /* 0x000ff00000010000 */
[----:B------:R-:W-:Y:S05]  /*0780*/  BRA.U UP0, `(.L_x_8) ;  /* 0xfffffff900d87547 */ /* 0x000fea000b83ffff */
[----:B------:R-:W-:Y:S05]  /*0790*/  EXIT ;  /* 0x000000000000794d */ /* 0x000fea0003800000 */
.L_x_9:
[----:B------:R-:W-:-:S00]  /*07a0*/  BRA `(.L_x_9) ;  /* 0xfffffffc00fc7947 */ /* 0x000fc0000383ffff */
[----:B------:R-:W-:-:S00]  /*07b0*/  NOP ;  /* 0x0000000000007918 */ /* 0x000fc00000000000 */
        /* <DEDUP_REMOVED lines=12> */
.L_x_10:


//--------------------- .nv.shared._ZN9topk_impl25kern_topk_merge_optimizedEjjPKfPKjPfPj --------------------------
	.section	.nv.shared._ZN9topk_impl25kern_topk_merge_optimizedEjjPKfPKjPfPj,"aw",@nobits
	.sectionflags	@""
	.align	16
	.zero		1024


//--------------------- .nv.shared.reserved.0     --------------------------
	.section	.nv.shared.reserved.0,"aw",@nobits
	.weak		__nv_reservedSMEM_offset_0_alias
	.size		__nv_reservedSMEM_offset_0_alias, 0, 64
	.other		__nv_reservedSMEM_offset_0_alias,@"STO_CUDA_RESERVED_SHARED STV_DEFAULT"
__nv_reservedSMEM_offset_0_alias:
	.zero		0
	.zero		64


//--------------------- .nv.constant0._ZN9topk_impl25kern_topk_merge_optimizedEjjPKfPKjPfPj --------------------------
	.section	.nv.constant0._ZN9topk_impl25kern_topk_merge_optimizedEjjPKfPKjPfPj,"a",@progbits
	.sectionflags	@""
	.align	4
.nv.constant0._ZN9topk_impl25kern_topk_merge_optimizedEjjPKfPKjPfPj:
	.zero		936


//--------------------- SYMBOLS --------------------------

	.type		.nv.reservedSmem.offset0,@object
	.size		.nv.reservedSmem.offset0,0x4
	.type		.nv.reservedSmem.cap,@object
	.size		.nv.reservedSmem.cap,0x4
